//
// Generated by NVIDIA NVVM Compiler
//
// Compiler Build ID: CL-36424714
// Cuda compilation tools, release 13.0, V13.0.88
// Based on NVVM 20.0.0
//

.version 9.0
.target sm_100
.address_size 64

	// .globl	_Z11test_kerneliPdS_S_
// _ZZ11test_kerneliPdS_S_E2Bb has been demoted
// _ZZ11test_kerneliPdS_S_E2Ab has been demoted

.visible .entry _Z11test_kerneliPdS_S_(
	.param .u32 _Z11test_kerneliPdS_S__param_0,
	.param .u64 .ptr .align 1 _Z11test_kerneliPdS_S__param_1,
	.param .u64 .ptr .align 1 _Z11test_kerneliPdS_S__param_2,
	.param .u64 .ptr .align 1 _Z11test_kerneliPdS_S__param_3
)
{
	.reg .pred 	%p<3>;
	.reg .b32 	%r<35>;
	.reg .b64 	%rd<13>;
	.reg .b64 	%fd<105>;
	// demoted variable
	.shared .align 8 .b8 _ZZ11test_kerneliPdS_S_E2Bb[8192];
	// demoted variable
	.shared .align 8 .b8 _ZZ11test_kerneliPdS_S_E2Ab[8192];
	ld.param.u32 	%r18, [_Z11test_kerneliPdS_S__param_0];
	ld.param.u64 	%rd3, [_Z11test_kerneliPdS_S__param_1];
	ld.param.u64 	%rd4, [_Z11test_kerneliPdS_S__param_2];
	ld.param.u64 	%rd5, [_Z11test_kerneliPdS_S__param_3];
	mov.u32 	%r19, %ctaid.x;
	mov.u32 	%r20, %ntid.x;
	mov.u32 	%r1, %tid.x;
	mad.lo.s32 	%r2, %r19, %r20, %r1;
	mov.u32 	%r21, %ctaid.y;
	mov.u32 	%r22, %ntid.y;
	mov.u32 	%r3, %tid.y;
	mad.lo.s32 	%r4, %r21, %r22, %r3;
	setp.lt.s32 	%p1, %r18, 1;
	mov.f64 	%fd104, 0d0000000000000000;
	@%p1 bra 	$L__BB0_3;
	shl.b32 	%r24, %r3, 5;
	add.s32 	%r25, %r24, %r1;
	shl.b32 	%r26, %r25, 3;
	mov.u32 	%r27, _ZZ11test_kerneliPdS_S_E2Bb;
	add.s32 	%r5, %r27, %r26;
	mov.u32 	%r28, _ZZ11test_kerneliPdS_S_E2Ab;
	add.s32 	%r6, %r28, %r26;
	shl.b32 	%r29, %r1, 3;
	add.s32 	%r7, %r28, %r29;
	shl.b32 	%r30, %r3, 8;
	add.s32 	%r8, %r27, %r30;
	mad.lo.s32 	%r33, %r3, %r18, %r2;
	shl.b32 	%r10, %r18, 5;
	mad.lo.s32 	%r32, %r1, %r18, %r4;
	cvta.to.global.u64 	%rd1, %rd4;
	cvta.to.global.u64 	%rd2, %rd3;
	mov.f64 	%fd104, 0d0000000000000000;
	mov.b32 	%r34, 0;
$L__BB0_2:
	mul.wide.s32 	%rd6, %r33, 8;
	add.s64 	%rd7, %rd2, %rd6;
	mul.wide.u32 	%rd8, %r32, 8;
	add.s64 	%rd9, %rd1, %rd8;
	ld.global.f64 	%fd6, [%rd9];
	st.shared.f64 	[%r5], %fd6;
	ld.global.f64 	%fd7, [%rd7];
	st.shared.f64 	[%r6], %fd7;
	bar.sync 	0;
	ld.shared.f64 	%fd8, [%r7];
	ld.shared.f64 	%fd9, [%r8];
	fma.rn.f64 	%fd10, %fd8, %fd9, %fd104;
	ld.shared.f64 	%fd11, [%r7+256];
	ld.shared.f64 	%fd12, [%r8+8];
	fma.rn.f64 	%fd13, %fd11, %fd12, %fd10;
	ld.shared.f64 	%fd14, [%r7+512];
	ld.shared.f64 	%fd15, [%r8+16];
	fma.rn.f64 	%fd16, %fd14, %fd15, %fd13;
	ld.shared.f64 	%fd17, [%r7+768];
	ld.shared.f64 	%fd18, [%r8+24];
	fma.rn.f64 	%fd19, %fd17, %fd18, %fd16;
	ld.shared.f64 	%fd20, [%r7+1024];
	ld.shared.f64 	%fd21, [%r8+32];
	fma.rn.f64 	%fd22, %fd20, %fd21, %fd19;
	ld.shared.f64 	%fd23, [%r7+1280];
	ld.shared.f64 	%fd24, [%r8+40];
	fma.rn.f64 	%fd25, %fd23, %fd24, %fd22;
	ld.shared.f64 	%fd26, [%r7+1536];
	ld.shared.f64 	%fd27, [%r8+48];
	fma.rn.f64 	%fd28, %fd26, %fd27, %fd25;
	ld.shared.f64 	%fd29, [%r7+1792];
	ld.shared.f64 	%fd30, [%r8+56];
	fma.rn.f64 	%fd31, %fd29, %fd30, %fd28;
	ld.shared.f64 	%fd32, [%r7+2048];
	ld.shared.f64 	%fd33, [%r8+64];
	fma.rn.f64 	%fd34, %fd32, %fd33, %fd31;
	ld.shared.f64 	%fd35, [%r7+2304];
	ld.shared.f64 	%fd36, [%r8+72];
	fma.rn.f64 	%fd37, %fd35, %fd36, %fd34;
	ld.shared.f64 	%fd38, [%r7+2560];
	ld.shared.f64 	%fd39, [%r8+80];
	fma.rn.f64 	%fd40, %fd38, %fd39, %fd37;
	ld.shared.f64 	%fd41, [%r7+2816];
	ld.shared.f64 	%fd42, [%r8+88];
	fma.rn.f64 	%fd43, %fd41, %fd42, %fd40;
	ld.shared.f64 	%fd44, [%r7+3072];
	ld.shared.f64 	%fd45, [%r8+96];
	fma.rn.f64 	%fd46, %fd44, %fd45, %fd43;
	ld.shared.f64 	%fd47, [%r7+3328];
	ld.shared.f64 	%fd48, [%r8+104];
	fma.rn.f64 	%fd49, %fd47, %fd48, %fd46;
	ld.shared.f64 	%fd50, [%r7+3584];
	ld.shared.f64 	%fd51, [%r8+112];
	fma.rn.f64 	%fd52, %fd50, %fd51, %fd49;
	ld.shared.f64 	%fd53, [%r7+3840];
	ld.shared.f64 	%fd54, [%r8+120];
	fma.rn.f64 	%fd55, %fd53, %fd54, %fd52;
	ld.shared.f64 	%fd56, [%r7+4096];
	ld.shared.f64 	%fd57, [%r8+128];
	fma.rn.f64 	%fd58, %fd56, %fd57, %fd55;
	ld.shared.f64 	%fd59, [%r7+4352];
	ld.shared.f64 	%fd60, [%r8+136];
	fma.rn.f64 	%fd61, %fd59, %fd60, %fd58;
	ld.shared.f64 	%fd62, [%r7+4608];
	ld.shared.f64 	%fd63, [%r8+144];
	fma.rn.f64 	%fd64, %fd62, %fd63, %fd61;
	ld.shared.f64 	%fd65, [%r7+4864];
	ld.shared.f64 	%fd66, [%r8+152];
	fma.rn.f64 	%fd67, %fd65, %fd66, %fd64;
	ld.shared.f64 	%fd68, [%r7+5120];
	ld.shared.f64 	%fd69, [%r8+160];
	fma.rn.f64 	%fd70, %fd68, %fd69, %fd67;
	ld.shared.f64 	%fd71, [%r7+5376];
	ld.shared.f64 	%fd72, [%r8+168];
	fma.rn.f64 	%fd73, %fd71, %fd72, %fd70;
	ld.shared.f64 	%fd74, [%r7+5632];
	ld.shared.f64 	%fd75, [%r8+176];
	fma.rn.f64 	%fd76, %fd74, %fd75, %fd73;
	ld.shared.f64 	%fd77, [%r7+5888];
	ld.shared.f64 	%fd78, [%r8+184];
	fma.rn.f64 	%fd79, %fd77, %fd78, %fd76;
	ld.shared.f64 	%fd80, [%r7+6144];
	ld.shared.f64 	%fd81, [%r8+192];
	fma.rn.f64 	%fd82, %fd80, %fd81, %fd79;
	ld.shared.f64 	%fd83, [%r7+6400];
	ld.shared.f64 	%fd84, [%r8+200];
	fma.rn.f64 	%fd85, %fd83, %fd84, %fd82;
	ld.shared.f64 	%fd86, [%r7+6656];
	ld.shared.f64 	%fd87, [%r8+208];
	fma.rn.f64 	%fd88, %fd86, %fd87, %fd85;
	ld.shared.f64 	%fd89, [%r7+6912];
	ld.shared.f64 	%fd90, [%r8+216];
	fma.rn.f64 	%fd91, %fd89, %fd90, %fd88;
	ld.shared.f64 	%fd92, [%r7+7168];
	ld.shared.f64 	%fd93, [%r8+224];
	fma.rn.f64 	%fd94, %fd92, %fd93, %fd91;
	ld.shared.f64 	%fd95, [%r7+7424];
	ld.shared.f64 	%fd96, [%r8+232];
	fma.rn.f64 	%fd97, %fd95, %fd96, %fd94;
	ld.shared.f64 	%fd98, [%r7+7680];
	ld.shared.f64 	%fd99, [%r8+240];
	fma.rn.f64 	%fd100, %fd98, %fd99, %fd97;
	ld.shared.f64 	%fd101, [%r7+7936];
	ld.shared.f64 	%fd102, [%r8+248];
	fma.rn.f64 	%fd104, %fd101, %fd102, %fd100;
	bar.sync 	0;
	add.s32 	%r34, %r34, 32;
	add.s32 	%r33, %r33, %r10;
	add.s32 	%r32, %r32, %r10;
	setp.lt.s32 	%p2, %r34, %r18;
	@%p2 bra 	$L__BB0_2;
$L__BB0_3:
	cvta.to.global.u64 	%rd10, %rd5;
	mad.lo.s32 	%r31, %r4, %r18, %r2;
	mul.wide.s32 	%rd11, %r31, 8;
	add.s64 	%rd12, %rd10, %rd11;
	st.global.f64 	[%rd12], %fd104;
	ret;

}


// ===== COMPILED SASS (sm_100) =====

	.target	sm_100

	.elftype	@"ET_EXEC"


//--------------------- .note.nv.tkinfo           --------------------------
	.section	.note.nv.tkinfo,"",@"SHT_NOTE"
	.sectionflags	@"SHF_NOTE_NV_TKINFO"
	.tkinfo
        /*0018*/ 	.word	0x00000002
        /*0030*/ 	.string	""
        /*0030*/ 	.string	"ptxas"
        /*0030*/ 	.string	"Cuda compilation tools, release 13.0, V13.0.88"
        /*0030*/ 	.string	"Build cuda_13.0.r13.0/compiler.36424714_0"
        /*0030*/ 	.string	"-arch sm_100 -m 64 "



//--------------------- .note.nv.cuinfo           --------------------------
	.section	.note.nv.cuinfo,"",@"SHT_NOTE"
	.sectionflags	@"SHF_NOTE_NV_CUINFO"
        /*0018*/ 	.short	0x0002
        /*001a*/ 	.short	0x0064
        /*001c*/ 	.short	0x0082
	.zero		2


//--------------------- .nv.info                  --------------------------
	.section	.nv.info,"",@"SHT_CUDA_INFO"
	.align	4


	//----- nvinfo : EIATTR_REGCOUNT
	.align		4
        /*0000*/ 	.byte	0x04, 0x2f
        /*0002*/ 	.short	(.L_1 - .L_0)
	.align		4
.L_0:
        /*0004*/ 	.word	index@(_Z11test_kerneliPdS_S_)
        /*0008*/ 	.word	0x00000020


	//----- nvinfo : EIATTR_FRAME_SIZE
	.align		4
.L_1:
        /*000c*/ 	.byte	0x04, 0x11
        /*000e*/ 	.short	(.L_3 - .L_2)
	.align		4
.L_2:
        /*0010*/ 	.word	index@(_Z11test_kerneliPdS_S_)
        /*0014*/ 	.word	0x00000000


	//----- nvinfo : EIATTR_MIN_STACK_SIZE
	.align		4
.L_3:
        /*0018*/ 	.byte	0x04, 0x12
        /*001a*/ 	.short	(.L_5 - .L_4)
	.align		4
.L_4:
        /*001c*/ 	.word	index@(_Z11test_kerneliPdS_S_)
        /*0020*/ 	.word	0x00000000
.L_5:


//--------------------- .nv.compat                --------------------------
	.section	.nv.compat,"",@"SHT_CUDA_COMPAT_INFO"
	.align	4
        /*0000*/ 	.byte	0x02, 0x09, 0x00, 0x00, 0x02, 0x02, 0x01, 0x00, 0x02, 0x05, 0x05, 0x00, 0x03, 0x07, 0x01, 0x01
        /*0010*/ 	.byte	0x02, 0x03, 0x00, 0x00, 0x02, 0x06, 0x01, 0x00, 0x04, 0x0b, 0x08, 0x00, 0x01, 0x00, 0x00, 0x00
        /*0020*/ 	.byte	0x00, 0x00, 0x00, 0x00


//--------------------- .nv.info._Z11test_kerneliPdS_S_ --------------------------
	.section	.nv.info._Z11test_kerneliPdS_S_,"",@"SHT_CUDA_INFO"
	.sectionflags	@""
	.align	4


	//----- nvinfo : EIATTR_CUDA_API_VERSION
	.align		4
        /*0000*/ 	.byte	0x04, 0x37
        /*0002*/ 	.short	(.L_7 - .L_6)
.L_6:
        /*0004*/ 	.word	0x00000082


	//----- nvinfo : EIATTR_KPARAM_INFO
	.align		4
.L_7:
        /*0008*/ 	.byte	0x04, 0x17
        /*000a*/ 	.short	(.L_9 - .L_8)
.L_8:
        /*000c*/ 	.word	0x00000000
        /*0010*/ 	.short	0x0003
        /*0012*/ 	.short	0x0018
        /*0014*/ 	.byte	0x00, 0xf5, 0x21, 0x00


	//----- nvinfo : EIATTR_KPARAM_INFO
	.align		4
.L_9:
        /*0018*/ 	.byte	0x04, 0x17
        /*001a*/ 	.short	(.L_11 - .L_10)
.L_10:
        /*001c*/ 	.word	0x00000000
        /*0020*/ 	.short	0x0002
        /*0022*/ 	.short	0x0010
        /*0024*/ 	.byte	0x00, 0xf5, 0x21, 0x00


	//----- nvinfo : EIATTR_KPARAM_INFO
	.align		4
.L_11:
        /*0028*/ 	.byte	0x04, 0x17
        /*002a*/ 	.short	(.L_13 - .L_12)
.L_12:
        /*002c*/ 	.word	0x00000000
        /*0030*/ 	.short	0x0001
        /*0032*/ 	.short	0x0008
        /*0034*/ 	.byte	0x00, 0xf5, 0x21, 0x00


	//----- nvinfo : EIATTR_KPARAM_INFO
	.align		4
.L_13:
        /*0038*/ 	.byte	0x04, 0x17
        /*003a*/ 	.short	(.L_15 - .L_14)
.L_14:
        /*003c*/ 	.word	0x00000000
        /*0040*/ 	.short	0x0000
        /*0042*/ 	.short	0x0000
        /*0044*/ 	.byte	0x00, 0xf0, 0x11, 0x00


	//----- nvinfo : EIATTR_SPARSE_MMA_MASK
	.align		4
.L_15:
        /*0048*/ 	.byte	0x03, 0x50
        /*004a*/ 	.short	0x0000


	//----- nvinfo : EIATTR_MAXREG_COUNT
	.align		4
        /*004c*/ 	.byte	0x03, 0x1b
        /*004e*/ 	.short	0x00ff


	//----- nvinfo : EIATTR_NUM_BARRIERS
	.align		4
        /*0050*/ 	.byte	0x02, 0x4c
        /*0052*/ 	.byte	0x01
	.zero		1


	//----- nvinfo : EIATTR_MERCURY_ISA_VERSION
	.align		4
        /*0054*/ 	.byte	0x03, 0x5f
        /*0056*/ 	.short	0x0101


	//----- nvinfo : EIATTR_VRC_CTA_INIT_COUNT
	.align		4
        /*0058*/ 	.byte	0x02, 0x4a
	.zero		1
	.zero		1


	//----- nvinfo : EIATTR_EXIT_INSTR_OFFSETS
	.align		4
        /*005c*/ 	.byte	0x04, 0x1c
        /*005e*/ 	.short	(.L_17 - .L_16)


	//   ....[0]....
.L_16:
        /*0060*/ 	.word	0x000007f0


	//----- nvinfo : EIATTR_CBANK_PARAM_SIZE
	.align		4
.L_17:
        /*0064*/ 	.byte	0x03, 0x19
        /*0066*/ 	.short	0x0020


	//----- nvinfo : EIATTR_PARAM_CBANK
	.align		4
        /*0068*/ 	.byte	0x04, 0x0a
        /*006a*/ 	.short	(.L_19 - .L_18)
	.align		4
.L_18:
        /*006c*/ 	.word	index@(.nv.constant0._Z11test_kerneliPdS_S_)
        /*0070*/ 	.short	0x0380
        /*0072*/ 	.short	0x0020


	//----- nvinfo : EIATTR_SW_WAR
	.align		4
.L_19:
        /*0074*/ 	.byte	0x04, 0x36
        /*0076*/ 	.short	(.L_21 - .L_20)
.L_20:
        /*0078*/ 	.word	0x00000008
.L_21:


//--------------------- .nv.callgraph             --------------------------
	.section	.nv.callgraph,"",@"SHT_CUDA_CALLGRAPH"
	.align	4
	.sectionentsize	8
	.align		4
        /*0000*/ 	.word	0x00000000
	.align		4
        /*0004*/ 	.word	0xffffffff
	.align		4
        /*0008*/ 	.word	0x00000000
	.align		4
        /*000c*/ 	.word	0xfffffffe
	.align		4
        /*0010*/ 	.word	0x00000000
	.align		4
        /*0014*/ 	.word	0xfffffffd
	.align		4
        /*0018*/ 	.word	0x00000000
	.align		4
        /*001c*/ 	.word	0xfffffffc


//--------------------- .text._Z11test_kerneliPdS_S_ --------------------------
	.section	.text._Z11test_kerneliPdS_S_,"ax",@progbits
	.align	128
        .global         _Z11test_kerneliPdS_S_
        .type           _Z11test_kerneliPdS_S_,@function
        .size           _Z11test_kerneliPdS_S_,(.L_x_3 - _Z11test_kerneliPdS_S_)
        .other          _Z11test_kerneliPdS_S_,@"STO_CUDA_ENTRY STV_DEFAULT"
_Z11test_kerneliPdS_S_:
.text._Z11test_kerneliPdS_S_:
[----:B------:R-:W-:Y:S01]  /*0000*/  LDC R1, c[0x0][0x37c] ;  /* 0x0000df00ff017b82 */ /* 0x000fe20000000800 */
[----:B------:R-:W0:Y:S07]  /*0010*/  S2R R4, SR_TID.X ;  /* 0x0000000000047919 */ /* 0x000e2e0000002100 */
[----:B------:R-:W1:Y:S01]  /*0020*/  LDC R0, c[0x0][0x380] ;  /* 0x0000e000ff007b82 */ /* 0x000e620000000800 */
[----:B------:R-:W2:Y:S01]  /*0030*/  LDCU.64 UR8, c[0x0][0x358] ;  /* 0x00006b00ff0877ac */ /* 0x000ea20008000a00 */
[----:B------:R-:W-:Y:S01]  /*0040*/  CS2R R10, SRZ ;  /* 0x00000000000a7805 */ /* 0x000fe2000001ff00 */
[----:B------:R-:W3:Y:S05]  /*0050*/  S2R R2, SR_TID.Y ;  /* 0x0000000000027919 */ /* 0x000eea0000002200 */
[----:B------:R-:W0:Y:S08]  /*0060*/  LDC R5, c[0x0][0x360] ;  /* 0x0000d800ff057b82 */ /* 0x000e300000000800 */
[----:B------:R-:W0:Y:S08]  /*0070*/  S2UR UR4, SR_CTAID.X ;  /* 0x00000000000479c3 */ /* 0x000e300000002500 */
[----:B------:R-:W3:Y:S01]  /*0080*/  S2UR UR5, SR_CTAID.Y ;  /* 0x00000000000579c3 */ /* 0x000ee20000002600 */
[----:B-1----:R-:W-:-:S07]  /*0090*/  ISETP.GE.AND P0, PT, R0, 0x1, PT ;  /* 0x000000010000780c */ /* 0x002fce0003f06270 */
[----:B------:R-:W3:Y:S08]  /*00a0*/  LDC R3, c[0x0][0x364] ;  /* 0x0000d900ff037b82 */ /* 0x000ef00000000800 */
[----:B------:R-:W1:Y:S01]  /*00b0*/  LDC.64 R20, c[0x0][0x398] ;  /* 0x0000e600ff147b82 */ /* 0x000e620000000a00 */
[----:B0-----:R-:W-:Y:S02]  /*00c0*/  IMAD R5, R5, UR4, R4 ;  /* 0x0000000405057c24 */ /* 0x001fe4000f8e0204 */
[----:B---3--:R-:W-:-:S04]  /*00d0*/  IMAD R3, R3, UR5, R2 ;  /* 0x0000000503037c24 */ /* 0x008fc8000f8e0202 */
[----:B------:R-:W-:-:S04]  /*00e0*/  IMAD R7, R3, R0, R5 ;  /* 0x0000000003077224 */ /* 0x000fc800078e0205 */
[----:B-1----:R-:W-:Y:S01]  /*00f0*/  IMAD.WIDE R20, R7, 0x8, R20 ;  /* 0x0000000807147825 */ /* 0x002fe200078e0214 */
[----:B--2---:R-:W-:Y:S06]  /*0100*/  @!P0 BRA `(.L_x_0) ;  /* 0x0000000400b48947 */ /* 0x004fec0003800000 */
[----:B------:R-:W0:Y:S01]  /*0110*/  S2UR UR6, SR_CgaCtaId ;  /* 0x00000000000679c3 */ /* 0x000e220000008800 */
[----:B------:R-:W-:Y:S01]  /*0120*/  UMOV UR4, 0x400 ;  /* 0x0000040000047882 */ /* 0x000fe20000000000 */
[----:B------:R-:W-:Y:S01]  /*0130*/  LEA R6, R2, R4, 0x5 ;  /* 0x0000000402067211 */ /* 0x000fe200078e28ff */
[----:B------:R-:W-:Y:S01]  /*0140*/  UIADD3 UR5, UPT, UPT, UR4, 0x2000, URZ ;  /* 0x0000200004057890 */ /* 0x000fe2000fffe0ff */
[-C--:B------:R-:W-:Y:S01]  /*0150*/  IMAD R3, R4, R0.reuse, R3 ;  /* 0x0000000004037224 */ /* 0x080fe200078e0203 */
[----:B------:R-:W-:Y:S01]  /*0160*/  CS2R R10, SRZ ;  /* 0x00000000000a7805 */ /* 0x000fe2000001ff00 */
[----:B------:R-:W-:Y:S02]  /*0170*/  IMAD R5, R2, R0, R5 ;  /* 0x0000000002057224 */ /* 0x000fe400078e0205 */
[----:B------:R-:W1:Y:S08]  /*0180*/  LDC.64 R18, c[0x0][0x388] ;  /* 0x0000e200ff127b82 */ /* 0x000e700000000a00 */
[----:B------:R-:W2:Y:S01]  /*0190*/  LDC.64 R16, c[0x0][0x390] ;  /* 0x0000e400ff107b82 */ /* 0x000ea20000000a00 */
[----:B0-----:R-:W-:-:S02]  /*01a0*/  ULEA UR4, UR6, UR4, 0x18 ;  /* 0x0000000406047291 */ /* 0x001fc4000f8ec0ff */
[----:B------:R-:W-:-:S04]  /*01b0*/  ULEA UR5, UR6, UR5, 0x18 ;  /* 0x0000000506057291 */ /* 0x000fc8000f8ec0ff */
[C---:B------:R-:W-:Y:S02]  /*01c0*/  LEA R7, R6.reuse, UR4, 0x3 ;  /* 0x0000000406077c11 */ /* 0x040fe4000f8e18ff */
[----:B------:R-:W-:Y:S02]  /*01d0*/  LEA R6, R6, UR5, 0x3 ;  /* 0x0000000506067c11 */ /* 0x000fe4000f8e18ff */
[----:B------:R-:W-:Y:S02]  /*01e0*/  LEA R4, R4, UR5, 0x3 ;  /* 0x0000000504047c11 */ /* 0x000fe4000f8e18ff */
[----:B------:R-:W-:Y:S01]  /*01f0*/  LEA R2, R2, UR4, 0x8 ;  /* 0x0000000402027c11 */ /* 0x000fe2000f8e40ff */
[----:B------:R-:W-:-:S06]  /*0200*/  UMOV UR4, URZ ;  /* 0x000000ff00047c82 */ /* 0x000fcc0008000000 */
.L_x_1:
[----:B--2---:R-:W-:-:S04]  /*0210*/  IMAD.WIDE.U32 R28, R3, 0x8, R16 ;  /* 0x00000008031c7825 */ /* 0x004fc800078e0010 */
[----:B-1----:R-:W-:Y:S02]  /*0220*/  IMAD.WIDE R26, R5, 0x8, R18 ;  /* 0x00000008051a7825 */ /* 0x002fe400078e0212 */
[----:B------:R-:W2:Y:S04]  /*0230*/  LDG.E.64 R28, desc[UR8][R28.64] ;  /* 0x000000081c1c7981 */ /* 0x000ea8000c1e1b00 */
[----:B------:R-:W3:Y:S01]  /*0240*/  LDG.E.64 R26, desc[UR8][R26.64] ;  /* 0x000000081a1a7981 */ /* 0x000ee2000c1e1b00 */
[----:B------:R-:W-:Y:S01]  /*0250*/  UIADD3 UR4, UPT, UPT, UR4, 0x20, URZ ;  /* 0x0000002004047890 */ /* 0x000fe2000fffe0ff */
[C---:B------:R-:W-:Y:S02]  /*0260*/  LEA R3, R0.reuse, R3, 0x5 ;  /* 0x0000000300037211 */ /* 0x040fe400078e28ff */
[----:B------:R-:W-:-:S03]  /*0270*/  LEA R5, R0, R5, 0x5 ;  /* 0x0000000500057211 */ /* 0x000fc600078e28ff */
[----:B------:R-:W-:Y:S01]  /*0280*/  ISETP.LE.AND P0, PT, R0, UR4, PT ;  /* 0x0000000400007c0c */ /* 0x000fe2000bf03270 */
[----:B--2---:R-:W-:Y:S04]  /*0290*/  STS.64 [R7], R28 ;  /* 0x0000001c07007388 */ /* 0x004fe80000000a00 */
[----:B---3--:R-:W-:Y:S01]  /*02a0*/  STS.64 [R6], R26 ;  /* 0x0000001a06007388 */ /* 0x008fe20000000a00 */
[----:B------:R-:W-:Y:S06]  /*02b0*/  BAR.SYNC.DEFER_BLOCKING 0x0 ;  /* 0x0000000000007b1d */ /* 0x000fec0000010000 */
[----:B------:R-:W-:Y:S04]  /*02c0*/  LDS.64 R24, [R4] ;  /* 0x0000000004187984 */ /* 0x000fe80000000a00 */
[----:B------:R-:W0:Y:S04]  /*02d0*/  LDS.128 R12, [R2] ;  /* 0x00000000020c7984 */ /* 0x000e280000000c00 */
[----:B------:R-:W1:Y:S01]  /*02e0*/  LDS.64 R22, [R4+0x100] ;  /* 0x0001000004167984 */ /* 0x000e620000000a00 */
[----:B0-----:R-:W-:-:S03]  /*02f0*/  DFMA R24, R24, R12, R10 ;  /* 0x0000000c1818722b */ /* 0x001fc6000000000a */
[----:B------:R-:W-:Y:S04]  /*0300*/  LDS.64 R12, [R4+0x200] ;  /* 0x00020000040c7984 */ /* 0x000fe80000000a00 */
[----:B------:R-:W0:Y:S01]  /*0310*/  LDS.128 R8, [R2+0x10] ;  /* 0x0000100002087984 */ /* 0x000e220000000c00 */
[----:B-1----:R-:W-:-:S03]  /*0320*/  DFMA R14, R22, R14, R24 ;  /* 0x0000000e160e722b */ /* 0x002fc60000000018 */
[----:B------:R-:W1:Y:S04]  /*0330*/  LDS.64 R22, [R4+0x300] ;  /* 0x0003000004167984 */ /* 0x000e680000000a00 */
[----:B------:R-:W-:Y:S01]  /*0340*/  LDS.64 R24, [R4+0x400] ;  /* 0x0004000004187984 */ /* 0x000fe20000000a00 */
[----:B0-----:R-:W-:-:S03]  /*0350*/  DFMA R8, R12, R8, R14 ;  /* 0x000000080c08722b */ /* 0x001fc6000000000e */
[----:B------:R-:W0:Y:S05]  /*0360*/  LDS.128 R12, [R2+0x20] ;  /* 0x00002000020c7984 */ /* 0x000e2a0000000c00 */
[----:B-1----:R-:W-:Y:S01]  /*0370*/  DFMA R8, R22, R10, R8 ;  /* 0x0000000a1608722b */ /* 0x002fe20000000008 */
[----:B------:R-:W1:Y:S07]  /*0380*/  LDS.64 R22, [R4+0x500] ;  /* 0x0005000004167984 */ /* 0x000e6e0000000a00 */
[----:B0-----:R-:W-:Y:S01]  /*0390*/  DFMA R24, R24, R12, R8 ;  /* 0x0000000c1818722b */ /* 0x001fe20000000008 */
[----:B------:R-:W-:Y:S04]  /*03a0*/  LDS.64 R12, [R4+0x600] ;  /* 0x00060000040c7984 */ /* 0x000fe80000000a00 */
[----:B------:R-:W0:Y:S03]  /*03b0*/  LDS.128 R8, [R2+0x30] ;  /* 0x0000300002087984 */ /* 0x000e260000000c00 */
[----:B-1----:R-:W-:Y:S01]  /*03c0*/  DFMA R14, R22, R14, R24 ;  /* 0x0000000e160e722b */ /* 0x002fe20000000018 */
[----:B------:R-:W1:Y:S04]  /*03d0*/  LDS.64 R22, [R4+0x700] ;  /* 0x0007000004167984 */ /* 0x000e680000000a00 */
[----:B------:R-:W-:Y:S03]  /*03e0*/  LDS.64 R24, [R4+0x800] ;  /* 0x0008000004187984 */ /* 0x000fe60000000a00 */
[----:B0-----:R-:W-:-:S02]  /*03f0*/  DFMA R8, R12, R8, R14 ;  /* 0x000000080c08722b */ /* 0x001fc4000000000e */
[----:B------:R-:W0:Y:S06]  /*0400*/  LDS.128 R12, [R2+0x40] ;  /* 0x00004000020c7984 */ /* 0x000e2c0000000c00 */
        /* <DEDUP_REMOVED lines=56> */
[----:B------:R-:W1:Y:S07]  /*0790*/  LDS.64 R14, [R4+0x1f00] ;  /* 0x001f0000040e7984 */ /* 0x000e6e0000000a00 */
[----:B0-----:R-:W-:-:S08]  /*07a0*/  DFMA R8, R12, R8, R22 ;  /* 0x000000080c08722b */ /* 0x001fd00000000016 */
[----:B-1----:R-:W-:Y:S01]  /*07b0*/  DFMA R10, R14, R10, R8 ;  /* 0x0000000a0e0a722b */ /* 0x002fe20000000008 */
[----:B------:R-:W-:Y:S06]  /*07c0*/  BAR.SYNC.DEFER_BLOCKING 0x0 ;  /* 0x0000000000007b1d */ /* 0x000fec0000010000 */
[----:B------:R-:W-:Y:S05]  /*07d0*/  @!P0 BRA `(.L_x_1) ;  /* 0xfffffff8008c8947 */ /* 0x000fea000383ffff */
.L_x_0:
[----:B------:R-:W-:Y:S01]  /*07e0*/  STG.E.64 desc[UR8][R20.64], R10 ;  /* 0x0000000a14007986 */ /* 0x000fe2000c101b08 */
[----:B------:R-:W-:Y:S05]  /*07f0*/  EXIT ;  /* 0x000000000000794d */ /* 0x000fea0003800000 */
.L_x_2:
[----:B------:R-:W-:-:S00]  /*0800*/  BRA `(.L_x_2) ;  /* 0xfffffffc00fc7947 */ /* 0x000fc0000383ffff */
[----:B------:R-:W-:-:S00]  /*0810*/  NOP ;  /* 0x0000000000007918 */ /* 0x000fc00000000000 */
        /* <DEDUP_REMOVED lines=14> */
.L_x_3:


//--------------------- .nv.shared._Z11test_kerneliPdS_S_ --------------------------
	.section	.nv.shared._Z11test_kerneliPdS_S_,"aw",@nobits
	.sectionflags	@""
	.align	8
.nv.shared._Z11test_kerneliPdS_S_:
	.zero		17408


//--------------------- .nv.shared.reserved.0     --------------------------
	.section	.nv.shared.reserved.0,"aw",@nobits
	.weak		__nv_reservedSMEM_offset_0_alias
	.size		__nv_reservedSMEM_offset_0_alias, 0, 64
	.other		__nv_reservedSMEM_offset_0_alias,@"STO_CUDA_RESERVED_SHARED STV_DEFAULT"
__nv_reservedSMEM_offset_0_alias:
	.zero		0
	.zero		64


//--------------------- .nv.constant0._Z11test_kerneliPdS_S_ --------------------------
	.section	.nv.constant0._Z11test_kerneliPdS_S_,"a",@progbits
	.sectionflags	@""
	.align	4
.nv.constant0._Z11test_kerneliPdS_S_:
	.zero		928


//--------------------- SYMBOLS --------------------------

	.type		.nv.reservedSmem.offset0,@object
	.size		.nv.reservedSmem.offset0,0x4
	.type		.nv.reservedSmem.cap,@object
	.size		.nv.reservedSmem.cap,0x4
